//
// Generated by NVIDIA NVVM Compiler
//
// Compiler Build ID: CL-36424714
// Cuda compilation tools, release 13.0, V13.0.88
// Based on NVVM 20.0.0
//

.version 9.0
.target sm_100
.address_size 64

	// .globl	_Z24transposeNoBankConflictsPfS_ii
.extern .shared .align 16 .b8 tile[];

.visible .entry _Z24transposeNoBankConflictsPfS_ii(
	.param .u64 .ptr .align 1 _Z24transposeNoBankConflictsPfS_ii_param_0,
	.param .u64 .ptr .align 1 _Z24transposeNoBankConflictsPfS_ii_param_1,
	.param .u32 _Z24transposeNoBankConflictsPfS_ii_param_2,
	.param .u32 _Z24transposeNoBankConflictsPfS_ii_param_3
)
{
	.reg .b32 	%r<25>;
	.reg .b32 	%f<3>;
	.reg .b64 	%rd<9>;

	ld.param.u64 	%rd1, [_Z24transposeNoBankConflictsPfS_ii_param_0];
	ld.param.u64 	%rd2, [_Z24transposeNoBankConflictsPfS_ii_param_1];
	cvta.to.global.u64 	%rd3, %rd1;
	cvta.to.global.u64 	%rd4, %rd2;
	mov.u32 	%r1, %ntid.x;
	mov.u32 	%r2, %ctaid.x;
	mul.lo.s32 	%r3, %r2, %r1;
	mov.u32 	%r4, %tid.x;
	add.s32 	%r5, %r3, %r4;
	mov.u32 	%r6, %ctaid.y;
	mul.lo.s32 	%r7, %r6, %r1;
	mov.u32 	%r8, %tid.y;
	add.s32 	%r9, %r7, %r8;
	mov.u32 	%r10, %nctaid.x;
	mul.lo.s32 	%r11, %r10, %r1;
	mad.lo.s32 	%r12, %r9, %r11, %r5;
	mul.wide.s32 	%rd5, %r12, 4;
	add.s64 	%rd6, %rd4, %rd5;
	ld.global.f32 	%f1, [%rd6];
	mad.lo.s32 	%r13, %r8, %r1, %r8;
	add.s32 	%r14, %r13, %r4;
	shl.b32 	%r15, %r14, 2;
	mov.u32 	%r16, tile;
	add.s32 	%r17, %r16, %r15;
	st.shared.f32 	[%r17], %f1;
	bar.sync 	0;
	add.s32 	%r18, %r7, %r4;
	add.s32 	%r19, %r3, %r8;
	mad.lo.s32 	%r20, %r4, %r1, %r4;
	add.s32 	%r21, %r20, %r8;
	shl.b32 	%r22, %r21, 2;
	add.s32 	%r23, %r16, %r22;
	ld.shared.f32 	%f2, [%r23];
	mad.lo.s32 	%r24, %r19, %r11, %r18;
	mul.wide.s32 	%rd7, %r24, 4;
	add.s64 	%rd8, %rd3, %rd7;
	st.global.f32 	[%rd8], %f2;
	ret;

}


// ===== COMPILED SASS (sm_100) =====

	.target	sm_100

	.elftype	@"ET_EXEC"


//--------------------- .note.nv.tkinfo           --------------------------
	.section	.note.nv.tkinfo,"",@"SHT_NOTE"
	.sectionflags	@"SHF_NOTE_NV_TKINFO"
	.tkinfo
        /*0018*/ 	.word	0x00000002
        /*0030*/ 	.string	""
        /*0030*/ 	.string	"ptxas"
        /*0030*/ 	.string	"Cuda compilation tools, release 13.0, V13.0.88"
        /*0030*/ 	.string	"Build cuda_13.0.r13.0/compiler.36424714_0"
        /*0030*/ 	.string	"-arch sm_100 -m 64 "



//--------------------- .note.nv.cuinfo           --------------------------
	.section	.note.nv.cuinfo,"",@"SHT_NOTE"
	.sectionflags	@"SHF_NOTE_NV_CUINFO"
        /*0018*/ 	.short	0x0002
        /*001a*/ 	.short	0x0064
        /*001c*/ 	.short	0x0082
	.zero		2


//--------------------- .nv.info                  --------------------------
	.section	.nv.info,"",@"SHT_CUDA_INFO"
	.align	4


	//----- nvinfo : EIATTR_REGCOUNT
	.align		4
        /*0000*/ 	.byte	0x04, 0x2f
        /*0002*/ 	.short	(.L_1 - .L_0)
	.align		4
.L_0:
        /*0004*/ 	.word	index@(_Z24transposeNoBankConflictsPfS_ii)
        /*0008*/ 	.word	0x0000000e


	//----- nvinfo : EIATTR_FRAME_SIZE
	.align		4
.L_1:
        /*000c*/ 	.byte	0x04, 0x11
        /*000e*/ 	.short	(.L_3 - .L_2)
	.align		4
.L_2:
        /*0010*/ 	.word	index@(_Z24transposeNoBankConflictsPfS_ii)
        /*0014*/ 	.word	0x00000000


	//----- nvinfo : EIATTR_MIN_STACK_SIZE
	.align		4
.L_3:
        /*0018*/ 	.byte	0x04, 0x12
        /*001a*/ 	.short	(.L_5 - .L_4)
	.align		4
.L_4:
        /*001c*/ 	.word	index@(_Z24transposeNoBankConflictsPfS_ii)
        /*0020*/ 	.word	0x00000000
.L_5:


//--------------------- .nv.compat                --------------------------
	.section	.nv.compat,"",@"SHT_CUDA_COMPAT_INFO"
	.align	4
        /*0000*/ 	.byte	0x02, 0x09, 0x00, 0x00, 0x02, 0x02, 0x01, 0x00, 0x02, 0x05, 0x05, 0x00, 0x03, 0x07, 0x01, 0x01
        /*0010*/ 	.byte	0x02, 0x03, 0x00, 0x00, 0x02, 0x06, 0x01, 0x00, 0x04, 0x0b, 0x08, 0x00, 0x09, 0x00, 0x00, 0x00
        /*0020*/ 	.byte	0x00, 0x00, 0x00, 0x00


//--------------------- .nv.info._Z24transposeNoBankConflictsPfS_ii --------------------------
	.section	.nv.info._Z24transposeNoBankConflictsPfS_ii,"",@"SHT_CUDA_INFO"
	.sectionflags	@""
	.align	4


	//----- nvinfo : EIATTR_CUDA_API_VERSION
	.align		4
        /*0000*/ 	.byte	0x04, 0x37
        /*0002*/ 	.short	(.L_7 - .L_6)
.L_6:
        /*0004*/ 	.word	0x00000082


	//----- nvinfo : EIATTR_KPARAM_INFO
	.align		4
.L_7:
        /*0008*/ 	.byte	0x04, 0x17
        /*000a*/ 	.short	(.L_9 - .L_8)
.L_8:
        /*000c*/ 	.word	0x00000000
        /*0010*/ 	.short	0x0003
        /*0012*/ 	.short	0x0014
        /*0014*/ 	.byte	0x00, 0xf0, 0x11, 0x00


	//----- nvinfo : EIATTR_KPARAM_INFO
	.align		4
.L_9:
        /*0018*/ 	.byte	0x04, 0x17
        /*001a*/ 	.short	(.L_11 - .L_10)
.L_10:
        /*001c*/ 	.word	0x00000000
        /*0020*/ 	.short	0x0002
        /*0022*/ 	.short	0x0010
        /*0024*/ 	.byte	0x00, 0xf0, 0x11, 0x00


	//----- nvinfo : EIATTR_KPARAM_INFO
	.align		4
.L_11:
        /*0028*/ 	.byte	0x04, 0x17
        /*002a*/ 	.short	(.L_13 - .L_12)
.L_12:
        /*002c*/ 	.word	0x00000000
        /*0030*/ 	.short	0x0001
        /*0032*/ 	.short	0x0008
        /*0034*/ 	.byte	0x00, 0xf5, 0x21, 0x00


	//----- nvinfo : EIATTR_KPARAM_INFO
	.align		4
.L_13:
        /*0038*/ 	.byte	0x04, 0x17
        /*003a*/ 	.short	(.L_15 - .L_14)
.L_14:
        /*003c*/ 	.word	0x00000000
        /*0040*/ 	.short	0x0000
        /*0042*/ 	.short	0x0000
        /*0044*/ 	.byte	0x00, 0xf5, 0x21, 0x00


	//----- nvinfo : EIATTR_SPARSE_MMA_MASK
	.align		4
.L_15:
        /*0048*/ 	.byte	0x03, 0x50
        /*004a*/ 	.short	0x0000


	//----- nvinfo : EIATTR_MAXREG_COUNT
	.align		4
        /*004c*/ 	.byte	0x03, 0x1b
        /*004e*/ 	.short	0x00ff


	//----- nvinfo : EIATTR_NUM_BARRIERS
	.align		4
        /*0050*/ 	.byte	0x02, 0x4c
        /*0052*/ 	.byte	0x01
	.zero		1


	//----- nvinfo : EIATTR_MERCURY_ISA_VERSION
	.align		4
        /*0054*/ 	.byte	0x03, 0x5f
        /*0056*/ 	.short	0x0101


	//----- nvinfo : EIATTR_VRC_CTA_INIT_COUNT
	.align		4
        /*0058*/ 	.byte	0x02, 0x4a
	.zero		1
	.zero		1


	//----- nvinfo : EIATTR_EXIT_INSTR_OFFSETS
	.align		4
        /*005c*/ 	.byte	0x04, 0x1c
        /*005e*/ 	.short	(.L_17 - .L_16)


	//   ....[0]....
.L_16:
        /*0060*/ 	.word	0x00000210


	//----- nvinfo : EIATTR_CBANK_PARAM_SIZE
	.align		4
.L_17:
        /*0064*/ 	.byte	0x03, 0x19
        /*0066*/ 	.short	0x0018


	//----- nvinfo : EIATTR_PARAM_CBANK
	.align		4
        /*0068*/ 	.byte	0x04, 0x0a
        /*006a*/ 	.short	(.L_19 - .L_18)
	.align		4
.L_18:
        /*006c*/ 	.word	index@(.nv.constant0._Z24transposeNoBankConflictsPfS_ii)
        /*0070*/ 	.short	0x0380
        /*0072*/ 	.short	0x0018


	//----- nvinfo : EIATTR_SW_WAR
	.align		4
.L_19:
        /*0074*/ 	.byte	0x04, 0x36
        /*0076*/ 	.short	(.L_21 - .L_20)
.L_20:
        /*0078*/ 	.word	0x00000008
.L_21:


//--------------------- .nv.callgraph             --------------------------
	.section	.nv.callgraph,"",@"SHT_CUDA_CALLGRAPH"
	.align	4
	.sectionentsize	8
	.align		4
        /*0000*/ 	.word	0x00000000
	.align		4
        /*0004*/ 	.word	0xffffffff
	.align		4
        /*0008*/ 	.word	0x00000000
	.align		4
        /*000c*/ 	.word	0xfffffffe
	.align		4
        /*0010*/ 	.word	0x00000000
	.align		4
        /*0014*/ 	.word	0xfffffffd
	.align		4
        /*0018*/ 	.word	0x00000000
	.align		4
        /*001c*/ 	.word	0xfffffffc


//--------------------- .text._Z24transposeNoBankConflictsPfS_ii --------------------------
	.section	.text._Z24transposeNoBankConflictsPfS_ii,"ax",@progbits
	.align	128
        .global         _Z24transposeNoBankConflictsPfS_ii
        .type           _Z24transposeNoBankConflictsPfS_ii,@function
        .size           _Z24transposeNoBankConflictsPfS_ii,(.L_x_1 - _Z24transposeNoBankConflictsPfS_ii)
        .other          _Z24transposeNoBankConflictsPfS_ii,@"STO_CUDA_ENTRY STV_DEFAULT"
_Z24transposeNoBankConflictsPfS_ii:
.text._Z24transposeNoBankConflictsPfS_ii:
[----:B------:R-:W-:Y:S01]  /*0000*/  LDC R1, c[0x0][0x37c] ;  /* 0x0000df00ff017b82 */ /* 0x000fe20000000800 */
[----:B------:R-:W0:Y:S01]  /*0010*/  S2R R7, SR_CTAID.X ;  /* 0x0000000000077919 */ /* 0x000e220000002500 */
[----:B------:R-:W1:Y:S06]  /*0020*/  LDCU UR7, c[0x0][0x360] ;  /* 0x00006c00ff0777ac */ /* 0x000e6c0008000800 */
[----:B------:R-:W2:Y:S01]  /*0030*/  LDC.64 R2, c[0x0][0x388] ;  /* 0x0000e200ff027b82 */ /* 0x000ea20000000a00 */
[----:B------:R-:W0:Y:S01]  /*0040*/  S2R R8, SR_TID.X ;  /* 0x0000000000087919 */ /* 0x000e220000002100 */
[----:B------:R-:W1:Y:S01]  /*0050*/  LDCU UR4, c[0x0][0x370] ;  /* 0x00006e00ff0477ac */ /* 0x000e620008000800 */
[----:B------:R-:W3:Y:S01]  /*0060*/  S2R R10, SR_TID.Y ;  /* 0x00000000000a7919 */ /* 0x000ee20000002200 */
[----:B------:R-:W4:Y:S01]  /*0070*/  LDCU.64 UR8, c[0x0][0x358] ;  /* 0x00006b00ff0877ac */ /* 0x000f220008000a00 */
[----:B------:R-:W3:Y:S01]  /*0080*/  S2R R11, SR_CTAID.Y ;  /* 0x00000000000b7919 */ /* 0x000ee20000002600 */
[----:B-1----:R-:W-:-:S02]  /*0090*/  UIMAD UR4, UR7, UR4, URZ ;  /* 0x00000004070472a4 */ /* 0x002fc4000f8e02ff */
[----:B0-----:R-:W-:Y:S02]  /*00a0*/  IMAD R0, R7, UR7, R8 ;  /* 0x0000000707007c24 */ /* 0x001fe4000f8e0208 */
[----:B---3--:R-:W-:-:S04]  /*00b0*/  IMAD R5, R11, UR7, R10 ;  /* 0x000000070b057c24 */ /* 0x008fc8000f8e020a */
[----:B------:R-:W-:-:S04]  /*00c0*/  IMAD R5, R5, UR4, R0 ;  /* 0x0000000405057c24 */ /* 0x000fc8000f8e0200 */
[----:B--2---:R-:W-:-:S05]  /*00d0*/  IMAD.WIDE R2, R5, 0x4, R2 ;  /* 0x0000000405027825 */ /* 0x004fca00078e0202 */
[----:B----4-:R0:W2:Y:S01]  /*00e0*/  LDG.E R0, desc[UR8][R2.64] ;  /* 0x0000000802007981 */ /* 0x0100a2000c1e1900 */
[----:B------:R-:W1:Y:S01]  /*00f0*/  S2UR UR6, SR_CgaCtaId ;  /* 0x00000000000679c3 */ /* 0x000e620000008800 */
[----:B------:R-:W-:Y:S01]  /*0100*/  IMAD R4, R10, UR7, R10 ;  /* 0x000000070a047c24 */ /* 0x000fe2000f8e020a */
[----:B------:R-:W-:Y:S01]  /*0110*/  UMOV UR5, 0x400 ;  /* 0x0000040000057882 */ /* 0x000fe20000000000 */
[----:B------:R-:W-:Y:S02]  /*0120*/  IMAD R5, R8, UR7, R8 ;  /* 0x0000000708057c24 */ /* 0x000fe4000f8e0208 */
[----:B------:R-:W-:Y:S01]  /*0130*/  IMAD R7, R7, UR7, R10 ;  /* 0x0000000707077c24 */ /* 0x000fe2000f8e020a */
[----:B------:R-:W-:Y:S02]  /*0140*/  IADD3 R4, PT, PT, R4, R8, RZ ;  /* 0x0000000804047210 */ /* 0x000fe40007ffe0ff */
[----:B------:R-:W-:Y:S01]  /*0150*/  IADD3 R6, PT, PT, R5, R10, RZ ;  /* 0x0000000a05067210 */ /* 0x000fe20007ffe0ff */
[----:B0-----:R-:W0:Y:S01]  /*0160*/  LDC.64 R2, c[0x0][0x380] ;  /* 0x0000e000ff027b82 */ /* 0x001e220000000a00 */
[----:B-1----:R-:W-:-:S06]  /*0170*/  ULEA UR5, UR6, UR5, 0x18 ;  /* 0x0000000506057291 */ /* 0x002fcc000f8ec0ff */
[----:B------:R-:W-:Y:S01]  /*0180*/  LEA R5, R4, UR5, 0x2 ;  /* 0x0000000504057c11 */ /* 0x000fe2000f8e10ff */
[----:B------:R-:W-:Y:S01]  /*0190*/  IMAD R4, R11, UR7, R8 ;  /* 0x000000070b047c24 */ /* 0x000fe2000f8e0208 */
[----:B------:R-:W-:-:S03]  /*01a0*/  LEA R6, R6, UR5, 0x2 ;  /* 0x0000000506067c11 */ /* 0x000fc6000f8e10ff */
[----:B------:R-:W-:-:S04]  /*01b0*/  IMAD R7, R7, UR4, R4 ;  /* 0x0000000407077c24 */ /* 0x000fc8000f8e0204 */
[----:B0-----:R-:W-:Y:S01]  /*01c0*/  IMAD.WIDE R2, R7, 0x4, R2 ;  /* 0x0000000407027825 */ /* 0x001fe200078e0202 */
[----:B--2---:R-:W-:Y:S01]  /*01d0*/  STS [R5], R0 ;  /* 0x0000000005007388 */ /* 0x004fe20000000800 */
[----:B------:R-:W-:Y:S06]  /*01e0*/  BAR.SYNC.DEFER_BLOCKING 0x0 ;  /* 0x0000000000007b1d */ /* 0x000fec0000010000 */
[----:B------:R-:W0:Y:S04]  /*01f0*/  LDS R9, [R6] ;  /* 0x0000000006097984 */ /* 0x000e280000000800 */
[----:B0-----:R-:W-:Y:S01]  /*0200*/  STG.E desc[UR8][R2.64], R9 ;  /* 0x0000000902007986 */ /* 0x001fe2000c101908 */
[----:B------:R-:W-:Y:S05]  /*0210*/  EXIT ;  /* 0x000000000000794d */ /* 0x000fea0003800000 */
.L_x_0:
[----:B------:R-:W-:-:S00]  /*0220*/  BRA `(.L_x_0) ;  /* 0xfffffffc00fc7947 */ /* 0x000fc0000383ffff */
[----:B------:R-:W-:-:S00]  /*0230*/  NOP ;  /* 0x0000000000007918 */ /* 0x000fc00000000000 */
        /* <DEDUP_REMOVED lines=12> */
.L_x_1:


//--------------------- .nv.shared._Z24transposeNoBankConflictsPfS_ii --------------------------
	.section	.nv.shared._Z24transposeNoBankConflictsPfS_ii,"aw",@nobits
	.sectionflags	@""
	.align	16
	.zero		1024


//--------------------- .nv.shared.reserved.0     --------------------------
	.section	.nv.shared.reserved.0,"aw",@nobits
	.weak		__nv_reservedSMEM_offset_0_alias
	.size		__nv_reservedSMEM_offset_0_alias, 0, 64
	.other		__nv_reservedSMEM_offset_0_alias,@"STO_CUDA_RESERVED_SHARED STV_DEFAULT"
__nv_reservedSMEM_offset_0_alias:
	.zero		0
	.zero		64


//--------------------- .nv.constant0._Z24transposeNoBankConflictsPfS_ii --------------------------
	.section	.nv.constant0._Z24transposeNoBankConflictsPfS_ii,"a",@progbits
	.sectionflags	@""
	.align	4
.nv.constant0._Z24transposeNoBankConflictsPfS_ii:
	.zero		920


//--------------------- SYMBOLS --------------------------

	.type		.nv.reservedSmem.offset0,@object
	.size		.nv.reservedSmem.offset0,0x4
	.type		.nv.reservedSmem.cap,@object
	.size		.nv.reservedSmem.cap,0x4
